//
// Generated by NVIDIA NVVM Compiler
//
// Compiler Build ID: CL-36424714
// Cuda compilation tools, release 13.0, V13.0.88
// Based on NVVM 20.0.0
//

.version 9.0
.target sm_100
.address_size 64

	// .globl	_Z9reduce_v6ILi256EEvPfS0_j
// _ZZ9reduce_v6ILi256EEvPfS0_jE9warp_sums has been demoted

.visible .entry _Z9reduce_v6ILi256EEvPfS0_j(
	.param .u64 .ptr .align 1 _Z9reduce_v6ILi256EEvPfS0_j_param_0,
	.param .u64 .ptr .align 1 _Z9reduce_v6ILi256EEvPfS0_j_param_1,
	.param .u32 _Z9reduce_v6ILi256EEvPfS0_j_param_2
)
{
	.reg .pred 	%p<17>;
	.reg .b32 	%r<38>;
	.reg .b32 	%f<33>;
	.reg .b64 	%rd<9>;
	// demoted variable
	.shared .align 4 .b8 _ZZ9reduce_v6ILi256EEvPfS0_jE9warp_sums[32];
	ld.param.u64 	%rd2, [_Z9reduce_v6ILi256EEvPfS0_j_param_0];
	ld.param.u64 	%rd3, [_Z9reduce_v6ILi256EEvPfS0_j_param_1];
	ld.param.u32 	%r9, [_Z9reduce_v6ILi256EEvPfS0_j_param_2];
	mov.u32 	%r1, %tid.x;
	mov.u32 	%r2, %ctaid.x;
	mov.u32 	%r3, %ntid.x;
	mad.lo.s32 	%r37, %r2, %r3, %r1;
	setp.ge.u32 	%p1, %r37, %r9;
	mov.f32 	%f31, 0f00000000;
	@%p1 bra 	$L__BB0_3;
	mov.u32 	%r10, %nctaid.x;
	mul.lo.s32 	%r5, %r3, %r10;
	cvta.to.global.u64 	%rd1, %rd2;
	mov.f32 	%f31, 0f00000000;
$L__BB0_2:
	mul.wide.s32 	%rd4, %r37, 4;
	add.s64 	%rd5, %rd1, %rd4;
	ld.global.f32 	%f10, [%rd5];
	add.f32 	%f31, %f31, %f10;
	add.s32 	%r37, %r37, %r5;
	setp.lt.u32 	%p2, %r37, %r9;
	@%p2 bra 	$L__BB0_2;
$L__BB0_3:
	and.b32  	%r8, %r1, 31;
	mov.b32 	%r11, %f31;
	shfl.sync.down.b32	%r12|%p3, %r11, 16, 31, -1;
	mov.b32 	%f11, %r12;
	add.f32 	%f12, %f31, %f11;
	mov.b32 	%r13, %f12;
	shfl.sync.down.b32	%r14|%p4, %r13, 8, 31, -1;
	mov.b32 	%f13, %r14;
	add.f32 	%f14, %f12, %f13;
	mov.b32 	%r15, %f14;
	shfl.sync.down.b32	%r16|%p5, %r15, 4, 31, -1;
	mov.b32 	%f15, %r16;
	add.f32 	%f16, %f14, %f15;
	mov.b32 	%r17, %f16;
	shfl.sync.down.b32	%r18|%p6, %r17, 2, 31, -1;
	mov.b32 	%f17, %r18;
	add.f32 	%f18, %f16, %f17;
	mov.b32 	%r19, %f18;
	shfl.sync.down.b32	%r20|%p7, %r19, 1, 31, -1;
	mov.b32 	%f19, %r20;
	add.f32 	%f4, %f18, %f19;
	setp.ne.s32 	%p8, %r8, 0;
	@%p8 bra 	$L__BB0_5;
	shr.u32 	%r21, %r1, 3;
	mov.u32 	%r22, _ZZ9reduce_v6ILi256EEvPfS0_jE9warp_sums;
	add.s32 	%r23, %r22, %r21;
	st.shared.f32 	[%r23], %f4;
$L__BB0_5:
	bar.sync 	0;
	setp.gt.u32 	%p9, %r1, 7;
	@%p9 bra 	$L__BB0_7;
	shl.b32 	%r24, %r8, 2;
	mov.u32 	%r25, _ZZ9reduce_v6ILi256EEvPfS0_jE9warp_sums;
	add.s32 	%r26, %r25, %r24;
	ld.shared.f32 	%f32, [%r26];
	bra.uni 	$L__BB0_8;
$L__BB0_7:
	setp.gt.u32 	%p10, %r1, 31;
	mov.f32 	%f32, 0f00000000;
	@%p10 bra 	$L__BB0_10;
$L__BB0_8:
	mov.b32 	%r27, %f32;
	shfl.sync.down.b32	%r28|%p11, %r27, 16, 31, -1;
	mov.b32 	%f21, %r28;
	add.f32 	%f22, %f32, %f21;
	mov.b32 	%r29, %f22;
	shfl.sync.down.b32	%r30|%p12, %r29, 8, 31, -1;
	mov.b32 	%f23, %r30;
	add.f32 	%f24, %f22, %f23;
	mov.b32 	%r31, %f24;
	shfl.sync.down.b32	%r32|%p13, %r31, 4, 31, -1;
	mov.b32 	%f25, %r32;
	add.f32 	%f26, %f24, %f25;
	mov.b32 	%r33, %f26;
	shfl.sync.down.b32	%r34|%p14, %r33, 2, 31, -1;
	mov.b32 	%f27, %r34;
	add.f32 	%f28, %f26, %f27;
	mov.b32 	%r35, %f28;
	shfl.sync.down.b32	%r36|%p15, %r35, 1, 31, -1;
	mov.b32 	%f29, %r36;
	add.f32 	%f7, %f28, %f29;
	setp.ne.s32 	%p16, %r1, 0;
	@%p16 bra 	$L__BB0_10;
	cvta.to.global.u64 	%rd6, %rd3;
	mul.wide.u32 	%rd7, %r2, 4;
	add.s64 	%rd8, %rd6, %rd7;
	st.global.f32 	[%rd8], %f7;
$L__BB0_10:
	ret;

}


// ===== COMPILED SASS (sm_100) =====

	.target	sm_100

	.elftype	@"ET_EXEC"


//--------------------- .note.nv.tkinfo           --------------------------
	.section	.note.nv.tkinfo,"",@"SHT_NOTE"
	.sectionflags	@"SHF_NOTE_NV_TKINFO"
	.tkinfo
        /*0018*/ 	.word	0x00000002
        /*0030*/ 	.string	""
        /*0030*/ 	.string	"ptxas"
        /*0030*/ 	.string	"Cuda compilation tools, release 13.0, V13.0.88"
        /*0030*/ 	.string	"Build cuda_13.0.r13.0/compiler.36424714_0"
        /*0030*/ 	.string	"-arch sm_100 -m 64 "



//--------------------- .note.nv.cuinfo           --------------------------
	.section	.note.nv.cuinfo,"",@"SHT_NOTE"
	.sectionflags	@"SHF_NOTE_NV_CUINFO"
        /*0018*/ 	.short	0x0002
        /*001a*/ 	.short	0x0064
        /*001c*/ 	.short	0x0082
	.zero		2


//--------------------- .nv.info                  --------------------------
	.section	.nv.info,"",@"SHT_CUDA_INFO"
	.align	4


	//----- nvinfo : EIATTR_REGCOUNT
	.align		4
        /*0000*/ 	.byte	0x04, 0x2f
        /*0002*/ 	.short	(.L_1 - .L_0)
	.align		4
.L_0:
        /*0004*/ 	.word	index@(_Z9reduce_v6ILi256EEvPfS0_j)
        /*0008*/ 	.word	0x0000000e


	//----- nvinfo : EIATTR_FRAME_SIZE
	.align		4
.L_1:
        /*000c*/ 	.byte	0x04, 0x11
        /*000e*/ 	.short	(.L_3 - .L_2)
	.align		4
.L_2:
        /*0010*/ 	.word	index@(_Z9reduce_v6ILi256EEvPfS0_j)
        /*0014*/ 	.word	0x00000000


	//----- nvinfo : EIATTR_MIN_STACK_SIZE
	.align		4
.L_3:
        /*0018*/ 	.byte	0x04, 0x12
        /*001a*/ 	.short	(.L_5 - .L_4)
	.align		4
.L_4:
        /*001c*/ 	.word	index@(_Z9reduce_v6ILi256EEvPfS0_j)
        /*0020*/ 	.word	0x00000000
.L_5:


//--------------------- .nv.compat                --------------------------
	.section	.nv.compat,"",@"SHT_CUDA_COMPAT_INFO"
	.align	4
        /*0000*/ 	.byte	0x02, 0x09, 0x00, 0x00, 0x02, 0x02, 0x01, 0x00, 0x02, 0x05, 0x05, 0x00, 0x03, 0x07, 0x01, 0x01
        /*0010*/ 	.byte	0x02, 0x03, 0x00, 0x00, 0x02, 0x06, 0x01, 0x00, 0x04, 0x0b, 0x08, 0x00, 0x09, 0x00, 0x00, 0x00
        /*0020*/ 	.byte	0x00, 0x00, 0x00, 0x00


//--------------------- .nv.info._Z9reduce_v6ILi256EEvPfS0_j --------------------------
	.section	.nv.info._Z9reduce_v6ILi256EEvPfS0_j,"",@"SHT_CUDA_INFO"
	.sectionflags	@""
	.align	4


	//----- nvinfo : EIATTR_CUDA_API_VERSION
	.align		4
        /*0000*/ 	.byte	0x04, 0x37
        /*0002*/ 	.short	(.L_7 - .L_6)
.L_6:
        /*0004*/ 	.word	0x00000082


	//----- nvinfo : EIATTR_KPARAM_INFO
	.align		4
.L_7:
        /*0008*/ 	.byte	0x04, 0x17
        /*000a*/ 	.short	(.L_9 - .L_8)
.L_8:
        /*000c*/ 	.word	0x00000000
        /*0010*/ 	.short	0x0002
        /*0012*/ 	.short	0x0010
        /*0014*/ 	.byte	0x00, 0xf0, 0x11, 0x00


	//----- nvinfo : EIATTR_KPARAM_INFO
	.align		4
.L_9:
        /*0018*/ 	.byte	0x04, 0x17
        /*001a*/ 	.short	(.L_11 - .L_10)
.L_10:
        /*001c*/ 	.word	0x00000000
        /*0020*/ 	.short	0x0001
        /*0022*/ 	.short	0x0008
        /*0024*/ 	.byte	0x00, 0xf5, 0x21, 0x00


	//----- nvinfo : EIATTR_KPARAM_INFO
	.align		4
.L_11:
        /*0028*/ 	.byte	0x04, 0x17
        /*002a*/ 	.short	(.L_13 - .L_12)
.L_12:
        /*002c*/ 	.word	0x00000000
        /*0030*/ 	.short	0x0000
        /*0032*/ 	.short	0x0000
        /*0034*/ 	.byte	0x00, 0xf5, 0x21, 0x00


	//----- nvinfo : EIATTR_SPARSE_MMA_MASK
	.align		4
.L_13:
        /*0038*/ 	.byte	0x03, 0x50
        /*003a*/ 	.short	0x0000


	//----- nvinfo : EIATTR_MAXREG_COUNT
	.align		4
        /*003c*/ 	.byte	0x03, 0x1b
        /*003e*/ 	.short	0x00ff


	//----- nvinfo : EIATTR_NUM_BARRIERS
	.align		4
        /*0040*/ 	.byte	0x02, 0x4c
        /*0042*/ 	.byte	0x01
	.zero		1


	//----- nvinfo : EIATTR_MERCURY_ISA_VERSION
	.align		4
        /*0044*/ 	.byte	0x03, 0x5f
        /*0046*/ 	.short	0x0101


	//----- nvinfo : EIATTR_COOP_GROUP_MASK_REGIDS
	.align		4
        /*0048*/ 	.byte	0x04, 0x29
        /*004a*/ 	.short	(.L_15 - .L_14)


	//   ....[0]....
.L_14:
        /*004c*/ 	.word	0xffffffff


	//   ....[1]....
        /*0050*/ 	.word	0xffffffff


	//   ....[2]....
        /*0054*/ 	.word	0xffffffff


	//   ....[3]....
        /*0058*/ 	.word	0xffffffff


	//   ....[4]....
        /*005c*/ 	.word	0xffffffff


	//   ....[5]....
        /*0060*/ 	.word	0xffffffff


	//   ....[6]....
        /*0064*/ 	.word	0xffffffff


	//   ....[7]....
        /*0068*/ 	.word	0xffffffff


	//   ....[8]....
        /*006c*/ 	.word	0xffffffff


	//   ....[9]....
        /*0070*/ 	.word	0xffffffff


	//----- nvinfo : EIATTR_COOP_GROUP_INSTR_OFFSETS
	.align		4
.L_15:
        /*0074*/ 	.byte	0x04, 0x28
        /*0076*/ 	.short	(.L_17 - .L_16)


	//   ....[0]....
.L_16:
        /*0078*/ 	.word	0x00000160


	//   ....[1]....
        /*007c*/ 	.word	0x000001c0


	//   ....[2]....
        /*0080*/ 	.word	0x00000200


	//   ....[3]....
        /*0084*/ 	.word	0x00000250


	//   ....[4]....
        /*0088*/ 	.word	0x00000290


	//   ....[5]....
        /*008c*/ 	.word	0x00000330


	//   ....[6]....
        /*0090*/ 	.word	0x00000360


	//   ....[7]....
        /*0094*/ 	.word	0x00000380


	//   ....[8]....
        /*0098*/ 	.word	0x000003a0


	//   ....[9]....
        /*009c*/ 	.word	0x000003c0


	//----- nvinfo : EIATTR_VRC_CTA_INIT_COUNT
	.align		4
.L_17:
        /*00a0*/ 	.byte	0x02, 0x4a
	.zero		1
	.zero		1


	//----- nvinfo : EIATTR_EXIT_INSTR_OFFSETS
	.align		4
        /*00a4*/ 	.byte	0x04, 0x1c
        /*00a6*/ 	.short	(.L_19 - .L_18)


	//   ....[0]....
.L_18:
        /*00a8*/ 	.word	0x00000300


	//   ....[1]....
        /*00ac*/ 	.word	0x000003d0


	//   ....[2]....
        /*00b0*/ 	.word	0x00000420


	//----- nvinfo : EIATTR_CRS_STACK_SIZE
	.align		4
.L_19:
        /*00b4*/ 	.byte	0x04, 0x1e
        /*00b6*/ 	.short	(.L_21 - .L_20)
.L_20:
        /*00b8*/ 	.word	0x00000000


	//----- nvinfo : EIATTR_CBANK_PARAM_SIZE
	.align		4
.L_21:
        /*00bc*/ 	.byte	0x03, 0x19
        /*00be*/ 	.short	0x0014


	//----- nvinfo : EIATTR_PARAM_CBANK
	.align		4
        /*00c0*/ 	.byte	0x04, 0x0a
        /*00c2*/ 	.short	(.L_23 - .L_22)
	.align		4
.L_22:
        /*00c4*/ 	.word	index@(.nv.constant0._Z9reduce_v6ILi256EEvPfS0_j)
        /*00c8*/ 	.short	0x0380
        /*00ca*/ 	.short	0x0014


	//----- nvinfo : EIATTR_SW_WAR
	.align		4
.L_23:
        /*00cc*/ 	.byte	0x04, 0x36
        /*00ce*/ 	.short	(.L_25 - .L_24)
.L_24:
        /*00d0*/ 	.word	0x00000008
.L_25:


//--------------------- .nv.callgraph             --------------------------
	.section	.nv.callgraph,"",@"SHT_CUDA_CALLGRAPH"
	.align	4
	.sectionentsize	8
	.align		4
        /*0000*/ 	.word	0x00000000
	.align		4
        /*0004*/ 	.word	0xffffffff
	.align		4
        /*0008*/ 	.word	0x00000000
	.align		4
        /*000c*/ 	.word	0xfffffffe
	.align		4
        /*0010*/ 	.word	0x00000000
	.align		4
        /*0014*/ 	.word	0xfffffffd
	.align		4
        /*0018*/ 	.word	0x00000000
	.align		4
        /*001c*/ 	.word	0xfffffffc


//--------------------- .text._Z9reduce_v6ILi256EEvPfS0_j --------------------------
	.section	.text._Z9reduce_v6ILi256EEvPfS0_j,"ax",@progbits
	.align	128
        .global         _Z9reduce_v6ILi256EEvPfS0_j
        .type           _Z9reduce_v6ILi256EEvPfS0_j,@function
        .size           _Z9reduce_v6ILi256EEvPfS0_j,(.L_x_6 - _Z9reduce_v6ILi256EEvPfS0_j)
        .other          _Z9reduce_v6ILi256EEvPfS0_j,@"STO_CUDA_ENTRY STV_DEFAULT"
_Z9reduce_v6ILi256EEvPfS0_j:
.text._Z9reduce_v6ILi256EEvPfS0_j:
[----:B------:R-:W-:Y:S01]  /*0000*/  LDC R1, c[0x0][0x37c] ;  /* 0x0000df00ff017b82 */ /* 0x000fe20000000800 */
[----:B------:R-:W0:Y:S01]  /*0010*/  S2R R3, SR_TID.X ;  /* 0x0000000000037919 */ /* 0x000e220000002100 */
[----:B------:R-:W0:Y:S01]  /*0020*/  LDCU UR6, c[0x0][0x360] ;  /* 0x00006c00ff0677ac */ /* 0x000e220008000800 */
[----:B------:R-:W-:Y:S01]  /*0030*/  BSSY.RECONVERGENT B0, `(.L_x_0) ;  /* 0x0000012000007945 */ /* 0x000fe20003800200 */
[----:B------:R-:W-:Y:S01]  /*0040*/  HFMA2 R8, -RZ, RZ, 0, 0 ;  /* 0x00000000ff087431 */ /* 0x000fe200000001ff */
[----:B------:R-:W0:Y:S01]  /*0050*/  S2R R0, SR_CTAID.X ;  /* 0x0000000000007919 */ /* 0x000e220000002500 */
[----:B------:R-:W1:Y:S01]  /*0060*/  LDCU UR7, c[0x0][0x390] ;  /* 0x00007200ff0777ac */ /* 0x000e620008000800 */
[----:B------:R-:W2:Y:S01]  /*0070*/  LDCU.64 UR4, c[0x0][0x358] ;  /* 0x00006b00ff0477ac */ /* 0x000ea20008000a00 */
[----:B0-----:R-:W-:-:S05]  /*0080*/  IMAD R2, R0, UR6, R3 ;  /* 0x0000000600027c24 */ /* 0x001fca000f8e0203 */
[----:B-1----:R-:W-:-:S13]  /*0090*/  ISETP.GE.U32.AND P0, PT, R2, UR7, PT ;  /* 0x0000000702007c0c */ /* 0x002fda000bf06070 */
[----:B--2---:R-:W-:Y:S05]  /*00a0*/  @P0 BRA `(.L_x_1) ;  /* 0x0000000000280947 */ /* 0x004fea0003800000 */
[----:B------:R-:W0:Y:S01]  /*00b0*/  LDC R9, c[0x0][0x370] ;  /* 0x0000dc00ff097b82 */ /* 0x000e220000000800 */
[----:B------:R-:W-:-:S07]  /*00c0*/  MOV R8, RZ ;  /* 0x000000ff00087202 */ /* 0x000fce0000000f00 */
[----:B------:R-:W1:Y:S01]  /*00d0*/  LDC.64 R6, c[0x0][0x380] ;  /* 0x0000e000ff067b82 */ /* 0x000e620000000a00 */
[----:B0-----:R-:W-:-:S07]  /*00e0*/  IMAD R9, R9, UR6, RZ ;  /* 0x0000000609097c24 */ /* 0x001fce000f8e02ff */
.L_x_2:
[----:B-1----:R-:W-:-:S06]  /*00f0*/  IMAD.WIDE R4, R2, 0x4, R6 ;  /* 0x0000000402047825 */ /* 0x002fcc00078e0206 */
[----:B------:R-:W2:Y:S01]  /*0100*/  LDG.E R5, desc[UR4][R4.64] ;  /* 0x0000000404057981 */ /* 0x000ea2000c1e1900 */
[----:B------:R-:W-:-:S04]  /*0110*/  IADD3 R2, PT, PT, R9, R2, RZ ;  /* 0x0000000209027210 */ /* 0x000fc80007ffe0ff */
[----:B------:R-:W-:Y:S01]  /*0120*/  ISETP.GE.U32.AND P0, PT, R2, UR7, PT ;  /* 0x0000000702007c0c */ /* 0x000fe2000bf06070 */
[----:B--2---:R-:W-:-:S12]  /*0130*/  FADD R8, R5, R8 ;  /* 0x0000000805087221 */ /* 0x004fd80000000000 */
[----:B------:R-:W-:Y:S05]  /*0140*/  @!P0 BRA `(.L_x_2) ;  /* 0xfffffffc00e88947 */ /* 0x000fea000383ffff */
.L_x_1:
[----:B------:R-:W-:Y:S05]  /*0150*/  BSYNC.RECONVERGENT B0 ;  /* 0x0000000000007941 */ /* 0x000fea0003800200 */
.L_x_0:
[----:B------:R-:W0:Y:S01]  /*0160*/  SHFL.DOWN PT, R5, R8, 0x10, 0x1f ;  /* 0x0a001f0008057f89 */ /* 0x000e2200000e0000 */
[----:B------:R-:W-:Y:S01]  /*0170*/  ISETP.GT.U32.AND P1, PT, R3, 0x7, PT ;  /* 0x000000070300780c */ /* 0x000fe20003f24070 */
[----:B------:R-:W-:-:S12]  /*0180*/  BSSY.RECONVERGENT B0, `(.L_x_3) ;  /* 0x000001a000007945 */ /* 0x000fd80003800200 */
[----:B------:R-:W1:Y:S01]  /*0190*/  @!P1 S2R R11, SR_CgaCtaId ;  /* 0x00000000000b9919 */ /* 0x000e620000008800 */
[----:B0-----:R-:W-:Y:S01]  /*01a0*/  FADD R5, R5, R8 ;  /* 0x0000000805057221 */ /* 0x001fe20000000000 */
[----:B------:R-:W-:-:S04]  /*01b0*/  @!P1 MOV R8, 0x400 ;  /* 0x0000040000089802 */ /* 0x000fc80000000f00 */
[----:B------:R-:W0:Y:S01]  /*01c0*/  SHFL.DOWN PT, R2, R5, 0x8, 0x1f ;  /* 0x09001f0005027f89 */ /* 0x000e2200000e0000 */
[----:B-1----:R-:W-:Y:S01]  /*01d0*/  @!P1 LEA R11, R11, R8, 0x18 ;  /* 0x000000080b0b9211 */ /* 0x002fe200078ec0ff */
[----:B0-----:R-:W-:Y:S01]  /*01e0*/  FADD R4, R5, R2 ;  /* 0x0000000205047221 */ /* 0x001fe20000000000 */
[----:B------:R-:W-:-:S04]  /*01f0*/  LOP3.LUT P0, R2, R3, 0x1f, RZ, 0xc0, !PT ;  /* 0x0000001f03027812 */ /* 0x000fc8000780c0ff */
[----:B------:R-:W0:Y:S01]  /*0200*/  SHFL.DOWN PT, R7, R4, 0x4, 0x1f ;  /* 0x08801f0004077f89 */ /* 0x000e2200000e0000 */
[----:B------:R-:W-:-:S08]  /*0210*/  @!P1 LEA R2, R2, R11, 0x2 ;  /* 0x0000000b02029211 */ /* 0x000fd000078e10ff */
[----:B------:R-:W1:Y:S01]  /*0220*/  @!P0 S2R R10, SR_CgaCtaId ;  /* 0x00000000000a8919 */ /* 0x000e620000008800 */
[----:B------:R-:W-:Y:S01]  /*0230*/  @!P0 MOV R5, 0x400 ;  /* 0x0000040000058802 */ /* 0x000fe20000000f00 */
[----:B0-----:R-:W-:-:S05]  /*0240*/  FADD R7, R4, R7 ;  /* 0x0000000704077221 */ /* 0x001fca0000000000 */
[----:B------:R-:W0:Y:S01]  /*0250*/  SHFL.DOWN PT, R6, R7, 0x2, 0x1f ;  /* 0x08401f0007067f89 */ /* 0x000e2200000e0000 */
[----:B-1----:R-:W-:-:S04]  /*0260*/  @!P0 LEA R4, R10, R5, 0x18 ;  /* 0x000000050a048211 */ /* 0x002fc800078ec0ff */
[----:B------:R-:W-:Y:S01]  /*0270*/  @!P0 LEA.HI R4, R3, R4, RZ, 0x1d ;  /* 0x0000000403048211 */ /* 0x000fe200078fe8ff */
[----:B0-----:R-:W-:-:S05]  /*0280*/  FADD R6, R7, R6 ;  /* 0x0000000607067221 */ /* 0x001fca0000000000 */
[----:B------:R-:W0:Y:S02]  /*0290*/  SHFL.DOWN PT, R9, R6, 0x1, 0x1f ;  /* 0x08201f0006097f89 */ /* 0x000e2400000e0000 */
[----:B0-----:R-:W-:-:S05]  /*02a0*/  FADD R9, R6, R9 ;  /* 0x0000000906097221 */ /* 0x001fca0000000000 */
[----:B------:R0:W-:Y:S01]  /*02b0*/  @!P0 STS [R4], R9 ;  /* 0x0000000904008388 */ /* 0x0001e20000000800 */
[----:B------:R-:W-:Y:S06]  /*02c0*/  BAR.SYNC.DEFER_BLOCKING 0x0 ;  /* 0x0000000000007b1d */ /* 0x000fec0000010000 */
[----:B------:R-:W1:Y:S01]  /*02d0*/  @!P1 LDS R2, [R2] ;  /* 0x0000000002029984 */ /* 0x000e620000000800 */
[----:B------:R-:W-:Y:S05]  /*02e0*/  @!P1 BRA `(.L_x_4) ;  /* 0x00000000000c9947 */ /* 0x000fea0003800000 */
[----:B------:R-:W-:-:S13]  /*02f0*/  ISETP.GT.U32.AND P0, PT, R3, 0x1f, PT ;  /* 0x0000001f0300780c */ /* 0x000fda0003f04070 */
[----:B------:R-:W-:Y:S05]  /*0300*/  @P0 EXIT ;  /* 0x000000000000094d */ /* 0x000fea0003800000 */
[----:B-1----:R-:W-:-:S07]  /*0310*/  MOV R2, RZ ;  /* 0x000000ff00027202 */ /* 0x002fce0000000f00 */
.L_x_4:
[----:B------:R-:W-:Y:S05]  /*0320*/  BSYNC.RECONVERGENT B0 ;  /* 0x0000000000007941 */ /* 0x000fea0003800200 */
.L_x_3:
[----:B-1----:R-:W1:Y:S01]  /*0330*/  SHFL.DOWN PT, R5, R2, 0x10, 0x1f ;  /* 0x0a001f0002057f89 */ /* 0x002e6200000e0000 */
[----:B------:R-:W-:Y:S01]  /*0340*/  ISETP.NE.AND P0, PT, R3, RZ, PT ;  /* 0x000000ff0300720c */ /* 0x000fe20003f05270 */
[----:B-1----:R-:W-:-:S05]  /*0350*/  FADD R5, R5, R2 ;  /* 0x0000000205057221 */ /* 0x002fca0000000000 */
[----:B0-----:R-:W0:Y:S02]  /*0360*/  SHFL.DOWN PT, R4, R5, 0x8, 0x1f ;  /* 0x09001f0005047f89 */ /* 0x001e2400000e0000 */
[----:B0-----:R-:W-:-:S05]  /*0370*/  FADD R4, R5, R4 ;  /* 0x0000000405047221 */ /* 0x001fca0000000000 */
[----:B------:R-:W0:Y:S02]  /*0380*/  SHFL.DOWN PT, R7, R4, 0x4, 0x1f ;  /* 0x08801f0004077f89 */ /* 0x000e2400000e0000 */
[----:B0-----:R-:W-:-:S05]  /*0390*/  FADD R7, R4, R7 ;  /* 0x0000000704077221 */ /* 0x001fca0000000000 */
[----:B------:R-:W0:Y:S02]  /*03a0*/  SHFL.DOWN PT, R6, R7, 0x2, 0x1f ;  /* 0x08401f0007067f89 */ /* 0x000e2400000e0000 */
[----:B0-----:R-:W-:-:S05]  /*03b0*/  FADD R6, R7, R6 ;  /* 0x0000000607067221 */ /* 0x001fca0000000000 */
[----:B------:R0:W1:Y:S01]  /*03c0*/  SHFL.DOWN PT, R9, R6, 0x1, 0x1f ;  /* 0x08201f0006097f89 */ /* 0x00006200000e0000 */
[----:B------:R-:W-:Y:S05]  /*03d0*/  @P0 EXIT ;  /* 0x000000000000094d */ /* 0x000fea0003800000 */
[----:B------:R-:W2:Y:S01]  /*03e0*/  LDC.64 R2, c[0x0][0x388] ;  /* 0x0000e200ff027b82 */ /* 0x000ea20000000a00 */
[----:B-1----:R-:W-:Y:S01]  /*03f0*/  FADD R9, R6, R9 ;  /* 0x0000000906097221 */ /* 0x002fe20000000000 */
[----:B--2---:R-:W-:-:S05]  /*0400*/  IMAD.WIDE.U32 R2, R0, 0x4, R2 ;  /* 0x0000000400027825 */ /* 0x004fca00078e0002 */
[----:B------:R-:W-:Y:S01]  /*0410*/  STG.E desc[UR4][R2.64], R9 ;  /* 0x0000000902007986 */ /* 0x000fe2000c101904 */
[----:B------:R-:W-:Y:S05]  /*0420*/  EXIT ;  /* 0x000000000000794d */ /* 0x000fea0003800000 */
.L_x_5:
[----:B------:R-:W-:-:S00]  /*0430*/  BRA `(.L_x_5) ;  /* 0xfffffffc00fc7947 */ /* 0x000fc0000383ffff */
[----:B------:R-:W-:-:S00]  /*0440*/  NOP ;  /* 0x0000000000007918 */ /* 0x000fc00000000000 */
        /* <DEDUP_REMOVED lines=11> */
.L_x_6:


//--------------------- .nv.shared._Z9reduce_v6ILi256EEvPfS0_j --------------------------
	.section	.nv.shared._Z9reduce_v6ILi256EEvPfS0_j,"aw",@nobits
	.sectionflags	@""
	.align	4
.nv.shared._Z9reduce_v6ILi256EEvPfS0_j:
	.zero		1056


//--------------------- .nv.shared.reserved.0     --------------------------
	.section	.nv.shared.reserved.0,"aw",@nobits
	.weak		__nv_reservedSMEM_offset_0_alias
	.size		__nv_reservedSMEM_offset_0_alias, 0, 64
	.other		__nv_reservedSMEM_offset_0_alias,@"STO_CUDA_RESERVED_SHARED STV_DEFAULT"
__nv_reservedSMEM_offset_0_alias:
	.zero		0
	.zero		64


//--------------------- .nv.constant0._Z9reduce_v6ILi256EEvPfS0_j --------------------------
	.section	.nv.constant0._Z9reduce_v6ILi256EEvPfS0_j,"a",@progbits
	.sectionflags	@""
	.align	4
.nv.constant0._Z9reduce_v6ILi256EEvPfS0_j:
	.zero		916


//--------------------- SYMBOLS --------------------------

	.type		.nv.reservedSmem.offset0,@object
	.size		.nv.reservedSmem.offset0,0x4
	.type		.nv.reservedSmem.cap,@object
	.size		.nv.reservedSmem.cap,0x4
